//
// Generated by NVIDIA NVVM Compiler
//
// Compiler Build ID: CL-36424714
// Cuda compilation tools, release 13.0, V13.0.88
// Based on NVVM 20.0.0
//

.version 9.0
.target sm_100
.address_size 64

	// .globl	_Z3addPiS_S_

.visible .entry _Z3addPiS_S_(
	.param .u64 .ptr .align 1 _Z3addPiS_S__param_0,
	.param .u64 .ptr .align 1 _Z3addPiS_S__param_1,
	.param .u64 .ptr .align 1 _Z3addPiS_S__param_2
)
{
	.reg .pred 	%p<3>;
	.reg .b32 	%r<13>;
	.reg .b64 	%rd<11>;

	ld.param.u64 	%rd4, [_Z3addPiS_S__param_0];
	ld.param.u64 	%rd5, [_Z3addPiS_S__param_1];
	ld.param.u64 	%rd6, [_Z3addPiS_S__param_2];
	mov.u32 	%r6, %tid.x;
	mov.u32 	%r7, %ctaid.x;
	mov.u32 	%r1, %ntid.x;
	mad.lo.s32 	%r12, %r7, %r1, %r6;
	setp.gt.s32 	%p1, %r12, 4095;
	@%p1 bra 	$L__BB0_3;
	mov.u32 	%r8, %nctaid.x;
	mul.lo.s32 	%r3, %r1, %r8;
	cvta.to.global.u64 	%rd1, %rd4;
	cvta.to.global.u64 	%rd2, %rd5;
	cvta.to.global.u64 	%rd3, %rd6;
$L__BB0_2:
	mul.wide.s32 	%rd7, %r12, 4;
	add.s64 	%rd8, %rd1, %rd7;
	ld.global.u32 	%r9, [%rd8];
	add.s64 	%rd9, %rd2, %rd7;
	ld.global.u32 	%r10, [%rd9];
	add.s32 	%r11, %r10, %r9;
	add.s64 	%rd10, %rd3, %rd7;
	st.global.u32 	[%rd10], %r11;
	add.s32 	%r12, %r12, %r3;
	setp.lt.s32 	%p2, %r12, 4096;
	@%p2 bra 	$L__BB0_2;
$L__BB0_3:
	ret;

}


// ===== COMPILED SASS (sm_100) =====

	.target	sm_100

	.elftype	@"ET_EXEC"


//--------------------- .note.nv.tkinfo           --------------------------
	.section	.note.nv.tkinfo,"",@"SHT_NOTE"
	.sectionflags	@"SHF_NOTE_NV_TKINFO"
	.tkinfo
        /*0018*/ 	.word	0x00000002
        /*0030*/ 	.string	""
        /*0030*/ 	.string	"ptxas"
        /*0030*/ 	.string	"Cuda compilation tools, release 13.0, V13.0.88"
        /*0030*/ 	.string	"Build cuda_13.0.r13.0/compiler.36424714_0"
        /*0030*/ 	.string	"-arch sm_100 -m 64 "



//--------------------- .note.nv.cuinfo           --------------------------
	.section	.note.nv.cuinfo,"",@"SHT_NOTE"
	.sectionflags	@"SHF_NOTE_NV_CUINFO"
        /*0018*/ 	.short	0x0002
        /*001a*/ 	.short	0x0064
        /*001c*/ 	.short	0x0082
	.zero		2


//--------------------- .nv.info                  --------------------------
	.section	.nv.info,"",@"SHT_CUDA_INFO"
	.align	4


	//----- nvinfo : EIATTR_REGCOUNT
	.align		4
        /*0000*/ 	.byte	0x04, 0x2f
        /*0002*/ 	.short	(.L_1 - .L_0)
	.align		4
.L_0:
        /*0004*/ 	.word	index@(_Z3addPiS_S_)
        /*0008*/ 	.word	0x00000014


	//----- nvinfo : EIATTR_FRAME_SIZE
	.align		4
.L_1:
        /*000c*/ 	.byte	0x04, 0x11
        /*000e*/ 	.short	(.L_3 - .L_2)
	.align		4
.L_2:
        /*0010*/ 	.word	index@(_Z3addPiS_S_)
        /*0014*/ 	.word	0x00000000


	//----- nvinfo : EIATTR_MIN_STACK_SIZE
	.align		4
.L_3:
        /*0018*/ 	.byte	0x04, 0x12
        /*001a*/ 	.short	(.L_5 - .L_4)
	.align		4
.L_4:
        /*001c*/ 	.word	index@(_Z3addPiS_S_)
        /*0020*/ 	.word	0x00000000
.L_5:


//--------------------- .nv.compat                --------------------------
	.section	.nv.compat,"",@"SHT_CUDA_COMPAT_INFO"
	.align	4
        /*0000*/ 	.byte	0x02, 0x09, 0x00, 0x00, 0x02, 0x02, 0x01, 0x00, 0x02, 0x05, 0x05, 0x00, 0x03, 0x07, 0x01, 0x01
        /*0010*/ 	.byte	0x02, 0x03, 0x00, 0x00, 0x02, 0x06, 0x01, 0x00, 0x04, 0x0b, 0x08, 0x00, 0x09, 0x00, 0x00, 0x00
        /*0020*/ 	.byte	0x00, 0x00, 0x00, 0x00


//--------------------- .nv.info._Z3addPiS_S_     --------------------------
	.section	.nv.info._Z3addPiS_S_,"",@"SHT_CUDA_INFO"
	.sectionflags	@""
	.align	4


	//----- nvinfo : EIATTR_CUDA_API_VERSION
	.align		4
        /*0000*/ 	.byte	0x04, 0x37
        /*0002*/ 	.short	(.L_7 - .L_6)
.L_6:
        /*0004*/ 	.word	0x00000082


	//----- nvinfo : EIATTR_KPARAM_INFO
	.align		4
.L_7:
        /*0008*/ 	.byte	0x04, 0x17
        /*000a*/ 	.short	(.L_9 - .L_8)
.L_8:
        /*000c*/ 	.word	0x00000000
        /*0010*/ 	.short	0x0002
        /*0012*/ 	.short	0x0010
        /*0014*/ 	.byte	0x00, 0xf5, 0x21, 0x00


	//----- nvinfo : EIATTR_KPARAM_INFO
	.align		4
.L_9:
        /*0018*/ 	.byte	0x04, 0x17
        /*001a*/ 	.short	(.L_11 - .L_10)
.L_10:
        /*001c*/ 	.word	0x00000000
        /*0020*/ 	.short	0x0001
        /*0022*/ 	.short	0x0008
        /*0024*/ 	.byte	0x00, 0xf5, 0x21, 0x00


	//----- nvinfo : EIATTR_KPARAM_INFO
	.align		4
.L_11:
        /*0028*/ 	.byte	0x04, 0x17
        /*002a*/ 	.short	(.L_13 - .L_12)
.L_12:
        /*002c*/ 	.word	0x00000000
        /*0030*/ 	.short	0x0000
        /*0032*/ 	.short	0x0000
        /*0034*/ 	.byte	0x00, 0xf5, 0x21, 0x00


	//----- nvinfo : EIATTR_SPARSE_MMA_MASK
	.align		4
.L_13:
        /*0038*/ 	.byte	0x03, 0x50
        /*003a*/ 	.short	0x0000


	//----- nvinfo : EIATTR_MAXREG_COUNT
	.align		4
        /*003c*/ 	.byte	0x03, 0x1b
        /*003e*/ 	.short	0x00ff


	//----- nvinfo : EIATTR_MERCURY_ISA_VERSION
	.align		4
        /*0040*/ 	.byte	0x03, 0x5f
        /*0042*/ 	.short	0x0101


	//----- nvinfo : EIATTR_VRC_CTA_INIT_COUNT
	.align		4
        /*0044*/ 	.byte	0x02, 0x4a
	.zero		1
	.zero		1


	//----- nvinfo : EIATTR_EXIT_INSTR_OFFSETS
	.align		4
        /*0048*/ 	.byte	0x04, 0x1c
        /*004a*/ 	.short	(.L_15 - .L_14)


	//   ....[0]....
.L_14:
        /*004c*/ 	.word	0x00000060


	//   ....[1]....
        /*0050*/ 	.word	0x00000170


	//----- nvinfo : EIATTR_CRS_STACK_SIZE
	.align		4
.L_15:
        /*0054*/ 	.byte	0x04, 0x1e
        /*0056*/ 	.short	(.L_17 - .L_16)
.L_16:
        /*0058*/ 	.word	0x00000000


	//----- nvinfo : EIATTR_CBANK_PARAM_SIZE
	.align		4
.L_17:
        /*005c*/ 	.byte	0x03, 0x19
        /*005e*/ 	.short	0x0018


	//----- nvinfo : EIATTR_PARAM_CBANK
	.align		4
        /*0060*/ 	.byte	0x04, 0x0a
        /*0062*/ 	.short	(.L_19 - .L_18)
	.align		4
.L_18:
        /*0064*/ 	.word	index@(.nv.constant0._Z3addPiS_S_)
        /*0068*/ 	.short	0x0380
        /*006a*/ 	.short	0x0018


	//----- nvinfo : EIATTR_SW_WAR
	.align		4
.L_19:
        /*006c*/ 	.byte	0x04, 0x36
        /*006e*/ 	.short	(.L_21 - .L_20)
.L_20:
        /*0070*/ 	.word	0x00000008
.L_21:


//--------------------- .nv.callgraph             --------------------------
	.section	.nv.callgraph,"",@"SHT_CUDA_CALLGRAPH"
	.align	4
	.sectionentsize	8
	.align		4
        /*0000*/ 	.word	0x00000000
	.align		4
        /*0004*/ 	.word	0xffffffff
	.align		4
        /*0008*/ 	.word	0x00000000
	.align		4
        /*000c*/ 	.word	0xfffffffe
	.align		4
        /*0010*/ 	.word	0x00000000
	.align		4
        /*0014*/ 	.word	0xfffffffd
	.align		4
        /*0018*/ 	.word	0x00000000
	.align		4
        /*001c*/ 	.word	0xfffffffc


//--------------------- .text._Z3addPiS_S_        --------------------------
	.section	.text._Z3addPiS_S_,"ax",@progbits
	.align	128
        .global         _Z3addPiS_S_
        .type           _Z3addPiS_S_,@function
        .size           _Z3addPiS_S_,(.L_x_2 - _Z3addPiS_S_)
        .other          _Z3addPiS_S_,@"STO_CUDA_ENTRY STV_DEFAULT"
_Z3addPiS_S_:
.text._Z3addPiS_S_:
[----:B------:R-:W-:Y:S01]  /*0000*/  LDC R1, c[0x0][0x37c] ;  /* 0x0000df00ff017b82 */ /* 0x000fe20000000800 */
[----:B------:R-:W0:Y:S07]  /*0010*/  S2R R0, SR_TID.X ;  /* 0x0000000000007919 */ /* 0x000e2e0000002100 */
[----:B------:R-:W0:Y:S08]  /*0020*/  S2UR UR4, SR_CTAID.X ;  /* 0x00000000000479c3 */ /* 0x000e300000002500 */
[----:B------:R-:W0:Y:S02]  /*0030*/  LDC R15, c[0x0][0x360] ;  /* 0x0000d800ff0f7b82 */ /* 0x000e240000000800 */
[----:B0-----:R-:W-:-:S05]  /*0040*/  IMAD R0, R15, UR4, R0 ;  /* 0x000000040f007c24 */ /* 0x001fca000f8e0200 */
[----:B------:R-:W-:-:S13]  /*0050*/  ISETP.GT.AND P0, PT, R0, 0xfff, PT ;  /* 0x00000fff0000780c */ /* 0x000fda0003f04270 */
[----:B------:R-:W-:Y:S05]  /*0060*/  @P0 EXIT ;  /* 0x000000000000094d */ /* 0x000fea0003800000 */
[----:B------:R-:W0:Y:S01]  /*0070*/  LDC.64 R12, c[0x0][0x390] ;  /* 0x0000e400ff0c7b82 */ /* 0x000e220000000a00 */
[----:B------:R-:W1:Y:S01]  /*0080*/  LDCU UR4, c[0x0][0x370] ;  /* 0x00006e00ff0477ac */ /* 0x000e620008000800 */
[----:B------:R-:W2:Y:S06]  /*0090*/  LDCU.64 UR6, c[0x0][0x358] ;  /* 0x00006b00ff0677ac */ /* 0x000eac0008000a00 */
[----:B------:R-:W3:Y:S08]  /*00a0*/  LDC.64 R8, c[0x0][0x380] ;  /* 0x0000e000ff087b82 */ /* 0x000ef00000000a00 */
[----:B------:R-:W4:Y:S01]  /*00b0*/  LDC.64 R10, c[0x0][0x388] ;  /* 0x0000e200ff0a7b82 */ /* 0x000f220000000a00 */
[----:B-1----:R-:W-:-:S07]  /*00c0*/  IMAD R15, R15, UR4, RZ ;  /* 0x000000040f0f7c24 */ /* 0x002fce000f8e02ff */
.L_x_0:
[----:B---3--:R-:W-:-:S04]  /*00d0*/  IMAD.WIDE R2, R0, 0x4, R8 ;  /* 0x0000000400027825 */ /* 0x008fc800078e0208 */
[C---:B----4-:R-:W-:Y:S02]  /*00e0*/  IMAD.WIDE R4, R0.reuse, 0x4, R10 ;  /* 0x0000000400047825 */ /* 0x050fe400078e020a */
[----:B--2---:R-:W2:Y:S04]  /*00f0*/  LDG.E R2, desc[UR6][R2.64] ;  /* 0x0000000602027981 */ /* 0x004ea8000c1e1900 */
[----:B------:R-:W2:Y:S01]  /*0100*/  LDG.E R5, desc[UR6][R4.64] ;  /* 0x0000000604057981 */ /* 0x000ea2000c1e1900 */
[----:B01----:R-:W-:Y:S01]  /*0110*/  IMAD.WIDE R6, R0, 0x4, R12 ;  /* 0x0000000400067825 */ /* 0x003fe200078e020c */
[----:B------:R-:W-:-:S04]  /*0120*/  IADD3 R0, PT, PT, R15, R0, RZ ;  /* 0x000000000f007210 */ /* 0x000fc80007ffe0ff */
[----:B------:R-:W-:Y:S02]  /*0130*/  ISETP.GE.AND P0, PT, R0, 0x1000, PT ;  /* 0x000010000000780c */ /* 0x000fe40003f06270 */
[----:B--2---:R-:W-:-:S05]  /*0140*/  IADD3 R17, PT, PT, R2, R5, RZ ;  /* 0x0000000502117210 */ /* 0x004fca0007ffe0ff */
[----:B------:R1:W-:Y:S06]  /*0150*/  STG.E desc[UR6][R6.64], R17 ;  /* 0x0000001106007986 */ /* 0x0003ec000c101906 */
[----:B------:R-:W-:Y:S05]  /*0160*/  @!P0 BRA `(.L_x_0) ;  /* 0xfffffffc00d88947 */ /* 0x000fea000383ffff */
[----:B------:R-:W-:Y:S05]  /*0170*/  EXIT ;  /* 0x000000000000794d */ /* 0x000fea0003800000 */
.L_x_1:
[----:B------:R-:W-:-:S00]  /*0180*/  BRA `(.L_x_1) ;  /* 0xfffffffc00fc7947 */ /* 0x000fc0000383ffff */
[----:B------:R-:W-:-:S00]  /*0190*/  NOP ;  /* 0x0000000000007918 */ /* 0x000fc00000000000 */
        /* <DEDUP_REMOVED lines=14> */
.L_x_2:


//--------------------- .nv.shared.reserved.0     --------------------------
	.section	.nv.shared.reserved.0,"aw",@nobits
	.weak		__nv_reservedSMEM_offset_0_alias
	.size		__nv_reservedSMEM_offset_0_alias, 0, 64
	.other		__nv_reservedSMEM_offset_0_alias,@"STO_CUDA_RESERVED_SHARED STV_DEFAULT"
__nv_reservedSMEM_offset_0_alias:
	.zero		0
	.zero		64


//--------------------- .nv.constant0._Z3addPiS_S_ --------------------------
	.section	.nv.constant0._Z3addPiS_S_,"a",@progbits
	.sectionflags	@""
	.align	4
.nv.constant0._Z3addPiS_S_:
	.zero		920


//--------------------- SYMBOLS --------------------------

	.type		.nv.reservedSmem.offset0,@object
	.size		.nv.reservedSmem.offset0,0x4
